//
// Generated by NVIDIA NVVM Compiler
//
// Compiler Build ID: CL-36424714
// Cuda compilation tools, release 13.0, V13.0.88
// Based on NVVM 20.0.0
//

.version 9.0
.target sm_100
.address_size 64

	// .globl	_Z13scatterKernelPfPiS_i

.visible .entry _Z13scatterKernelPfPiS_i(
	.param .u64 .ptr .align 1 _Z13scatterKernelPfPiS_i_param_0,
	.param .u64 .ptr .align 1 _Z13scatterKernelPfPiS_i_param_1,
	.param .u64 .ptr .align 1 _Z13scatterKernelPfPiS_i_param_2,
	.param .u32 _Z13scatterKernelPfPiS_i_param_3
)
{
	.reg .pred 	%p<2>;
	.reg .b32 	%r<7>;
	.reg .b32 	%f<2>;
	.reg .b64 	%rd<12>;

	ld.param.u64 	%rd1, [_Z13scatterKernelPfPiS_i_param_0];
	ld.param.u64 	%rd2, [_Z13scatterKernelPfPiS_i_param_1];
	ld.param.u64 	%rd3, [_Z13scatterKernelPfPiS_i_param_2];
	ld.param.u32 	%r2, [_Z13scatterKernelPfPiS_i_param_3];
	mov.u32 	%r3, %ctaid.x;
	mov.u32 	%r4, %ntid.x;
	mov.u32 	%r5, %tid.x;
	mad.lo.s32 	%r1, %r3, %r4, %r5;
	setp.ge.s32 	%p1, %r1, %r2;
	@%p1 bra 	$L__BB0_2;
	cvta.to.global.u64 	%rd4, %rd1;
	cvta.to.global.u64 	%rd5, %rd2;
	cvta.to.global.u64 	%rd6, %rd3;
	mul.wide.s32 	%rd7, %r1, 4;
	add.s64 	%rd8, %rd4, %rd7;
	ld.global.f32 	%f1, [%rd8];
	add.s64 	%rd9, %rd5, %rd7;
	ld.global.u32 	%r6, [%rd9];
	mul.wide.s32 	%rd10, %r6, 4;
	add.s64 	%rd11, %rd6, %rd10;
	st.global.f32 	[%rd11], %f1;
$L__BB0_2:
	ret;

}


// ===== COMPILED SASS (sm_100) =====

	.target	sm_100

	.elftype	@"ET_EXEC"


//--------------------- .note.nv.tkinfo           --------------------------
	.section	.note.nv.tkinfo,"",@"SHT_NOTE"
	.sectionflags	@"SHF_NOTE_NV_TKINFO"
	.tkinfo
        /*0018*/ 	.word	0x00000002
        /*0030*/ 	.string	""
        /*0030*/ 	.string	"ptxas"
        /*0030*/ 	.string	"Cuda compilation tools, release 13.0, V13.0.88"
        /*0030*/ 	.string	"Build cuda_13.0.r13.0/compiler.36424714_0"
        /*0030*/ 	.string	"-arch sm_100 -m 64 "



//--------------------- .note.nv.cuinfo           --------------------------
	.section	.note.nv.cuinfo,"",@"SHT_NOTE"
	.sectionflags	@"SHF_NOTE_NV_CUINFO"
        /*0018*/ 	.short	0x0002
        /*001a*/ 	.short	0x0064
        /*001c*/ 	.short	0x0082
	.zero		2


//--------------------- .nv.info                  --------------------------
	.section	.nv.info,"",@"SHT_CUDA_INFO"
	.align	4


	//----- nvinfo : EIATTR_REGCOUNT
	.align		4
        /*0000*/ 	.byte	0x04, 0x2f
        /*0002*/ 	.short	(.L_1 - .L_0)
	.align		4
.L_0:
        /*0004*/ 	.word	index@(_Z13scatterKernelPfPiS_i)
        /*0008*/ 	.word	0x0000000a


	//----- nvinfo : EIATTR_FRAME_SIZE
	.align		4
.L_1:
        /*000c*/ 	.byte	0x04, 0x11
        /*000e*/ 	.short	(.L_3 - .L_2)
	.align		4
.L_2:
        /*0010*/ 	.word	index@(_Z13scatterKernelPfPiS_i)
        /*0014*/ 	.word	0x00000000


	//----- nvinfo : EIATTR_MIN_STACK_SIZE
	.align		4
.L_3:
        /*0018*/ 	.byte	0x04, 0x12
        /*001a*/ 	.short	(.L_5 - .L_4)
	.align		4
.L_4:
        /*001c*/ 	.word	index@(_Z13scatterKernelPfPiS_i)
        /*0020*/ 	.word	0x00000000
.L_5:


//--------------------- .nv.compat                --------------------------
	.section	.nv.compat,"",@"SHT_CUDA_COMPAT_INFO"
	.align	4
        /*0000*/ 	.byte	0x02, 0x09, 0x00, 0x00, 0x02, 0x02, 0x01, 0x00, 0x02, 0x05, 0x05, 0x00, 0x03, 0x07, 0x01, 0x01
        /*0010*/ 	.byte	0x02, 0x03, 0x00, 0x00, 0x02, 0x06, 0x01, 0x00, 0x04, 0x0b, 0x08, 0x00, 0x09, 0x00, 0x00, 0x00
        /*0020*/ 	.byte	0x00, 0x00, 0x00, 0x00


//--------------------- .nv.info._Z13scatterKernelPfPiS_i --------------------------
	.section	.nv.info._Z13scatterKernelPfPiS_i,"",@"SHT_CUDA_INFO"
	.sectionflags	@""
	.align	4


	//----- nvinfo : EIATTR_CUDA_API_VERSION
	.align		4
        /*0000*/ 	.byte	0x04, 0x37
        /*0002*/ 	.short	(.L_7 - .L_6)
.L_6:
        /*0004*/ 	.word	0x00000082


	//----- nvinfo : EIATTR_KPARAM_INFO
	.align		4
.L_7:
        /*0008*/ 	.byte	0x04, 0x17
        /*000a*/ 	.short	(.L_9 - .L_8)
.L_8:
        /*000c*/ 	.word	0x00000000
        /*0010*/ 	.short	0x0003
        /*0012*/ 	.short	0x0018
        /*0014*/ 	.byte	0x00, 0xf0, 0x11, 0x00


	//----- nvinfo : EIATTR_KPARAM_INFO
	.align		4
.L_9:
        /*0018*/ 	.byte	0x04, 0x17
        /*001a*/ 	.short	(.L_11 - .L_10)
.L_10:
        /*001c*/ 	.word	0x00000000
        /*0020*/ 	.short	0x0002
        /*0022*/ 	.short	0x0010
        /*0024*/ 	.byte	0x00, 0xf5, 0x21, 0x00


	//----- nvinfo : EIATTR_KPARAM_INFO
	.align		4
.L_11:
        /*0028*/ 	.byte	0x04, 0x17
        /*002a*/ 	.short	(.L_13 - .L_12)
.L_12:
        /*002c*/ 	.word	0x00000000
        /*0030*/ 	.short	0x0001
        /*0032*/ 	.short	0x0008
        /*0034*/ 	.byte	0x00, 0xf5, 0x21, 0x00


	//----- nvinfo : EIATTR_KPARAM_INFO
	.align		4
.L_13:
        /*0038*/ 	.byte	0x04, 0x17
        /*003a*/ 	.short	(.L_15 - .L_14)
.L_14:
        /*003c*/ 	.word	0x00000000
        /*0040*/ 	.short	0x0000
        /*0042*/ 	.short	0x0000
        /*0044*/ 	.byte	0x00, 0xf5, 0x21, 0x00


	//----- nvinfo : EIATTR_SPARSE_MMA_MASK
	.align		4
.L_15:
        /*0048*/ 	.byte	0x03, 0x50
        /*004a*/ 	.short	0x0000


	//----- nvinfo : EIATTR_MAXREG_COUNT
	.align		4
        /*004c*/ 	.byte	0x03, 0x1b
        /*004e*/ 	.short	0x00ff


	//----- nvinfo : EIATTR_MERCURY_ISA_VERSION
	.align		4
        /*0050*/ 	.byte	0x03, 0x5f
        /*0052*/ 	.short	0x0101


	//----- nvinfo : EIATTR_VRC_CTA_INIT_COUNT
	.align		4
        /*0054*/ 	.byte	0x02, 0x4a
	.zero		1
	.zero		1


	//----- nvinfo : EIATTR_EXIT_INSTR_OFFSETS
	.align		4
        /*0058*/ 	.byte	0x04, 0x1c
        /*005a*/ 	.short	(.L_17 - .L_16)


	//   ....[0]....
.L_16:
        /*005c*/ 	.word	0x00000070


	//   ....[1]....
        /*0060*/ 	.word	0x00000120


	//----- nvinfo : EIATTR_CBANK_PARAM_SIZE
	.align		4
.L_17:
        /*0064*/ 	.byte	0x03, 0x19
        /*0066*/ 	.short	0x001c


	//----- nvinfo : EIATTR_PARAM_CBANK
	.align		4
        /*0068*/ 	.byte	0x04, 0x0a
        /*006a*/ 	.short	(.L_19 - .L_18)
	.align		4
.L_18:
        /*006c*/ 	.word	index@(.nv.constant0._Z13scatterKernelPfPiS_i)
        /*0070*/ 	.short	0x0380
        /*0072*/ 	.short	0x001c


	//----- nvinfo : EIATTR_SW_WAR
	.align		4
.L_19:
        /*0074*/ 	.byte	0x04, 0x36
        /*0076*/ 	.short	(.L_21 - .L_20)
.L_20:
        /*0078*/ 	.word	0x00000008
.L_21:


//--------------------- .nv.callgraph             --------------------------
	.section	.nv.callgraph,"",@"SHT_CUDA_CALLGRAPH"
	.align	4
	.sectionentsize	8
	.align		4
        /*0000*/ 	.word	0x00000000
	.align		4
        /*0004*/ 	.word	0xffffffff
	.align		4
        /*0008*/ 	.word	0x00000000
	.align		4
        /*000c*/ 	.word	0xfffffffe
	.align		4
        /*0010*/ 	.word	0x00000000
	.align		4
        /*0014*/ 	.word	0xfffffffd
	.align		4
        /*0018*/ 	.word	0x00000000
	.align		4
        /*001c*/ 	.word	0xfffffffc


//--------------------- .text._Z13scatterKernelPfPiS_i --------------------------
	.section	.text._Z13scatterKernelPfPiS_i,"ax",@progbits
	.align	128
        .global         _Z13scatterKernelPfPiS_i
        .type           _Z13scatterKernelPfPiS_i,@function
        .size           _Z13scatterKernelPfPiS_i,(.L_x_1 - _Z13scatterKernelPfPiS_i)
        .other          _Z13scatterKernelPfPiS_i,@"STO_CUDA_ENTRY STV_DEFAULT"
_Z13scatterKernelPfPiS_i:
.text._Z13scatterKernelPfPiS_i:
[----:B------:R-:W-:Y:S01]  /*0000*/  LDC R1, c[0x0][0x37c] ;  /* 0x0000df00ff017b82 */ /* 0x000fe20000000800 */
[----:B------:R-:W0:Y:S07]  /*0010*/  S2R R0, SR_TID.X ;  /* 0x0000000000007919 */ /* 0x000e2e0000002100 */
[----:B------:R-:W0:Y:S01]  /*0020*/  S2UR UR4, SR_CTAID.X ;  /* 0x00000000000479c3 */ /* 0x000e220000002500 */
[----:B------:R-:W1:Y:S07]  /*0030*/  LDCU UR5, c[0x0][0x398] ;  /* 0x00007300ff0577ac */ /* 0x000e6e0008000800 */
[----:B------:R-:W0:Y:S02]  /*0040*/  LDC R7, c[0x0][0x360] ;  /* 0x0000d800ff077b82 */ /* 0x000e240000000800 */
[----:B0-----:R-:W-:-:S05]  /*0050*/  IMAD R7, R7, UR4, R0 ;  /* 0x0000000407077c24 */ /* 0x001fca000f8e0200 */
[----:B-1----:R-:W-:-:S13]  /*0060*/  ISETP.GE.AND P0, PT, R7, UR5, PT ;  /* 0x0000000507007c0c */ /* 0x002fda000bf06270 */
[----:B------:R-:W-:Y:S05]  /*0070*/  @P0 EXIT ;  /* 0x000000000000094d */ /* 0x000fea0003800000 */
[----:B------:R-:W0:Y:S01]  /*0080*/  LDC.64 R4, c[0x0][0x388] ;  /* 0x0000e200ff047b82 */ /* 0x000e220000000a00 */
[----:B------:R-:W1:Y:S07]  /*0090*/  LDCU.64 UR4, c[0x0][0x358] ;  /* 0x00006b00ff0477ac */ /* 0x000e6e0008000a00 */
[----:B------:R-:W2:Y:S01]  /*00a0*/  LDC.64 R2, c[0x0][0x380] ;  /* 0x0000e000ff027b82 */ /* 0x000ea20000000a00 */
[----:B0-----:R-:W-:-:S06]  /*00b0*/  IMAD.WIDE R4, R7, 0x4, R4 ;  /* 0x0000000407047825 */ /* 0x001fcc00078e0204 */
[----:B-1----:R-:W3:Y:S01]  /*00c0*/  LDG.E R5, desc[UR4][R4.64] ;  /* 0x0000000404057981 */ /* 0x002ee2000c1e1900 */
[----:B--2---:R-:W-:Y:S02]  /*00d0*/  IMAD.WIDE R2, R7, 0x4, R2 ;  /* 0x0000000407027825 */ /* 0x004fe400078e0202 */
[----:B------:R-:W3:Y:S04]  /*00e0*/  LDC.64 R6, c[0x0][0x390] ;  /* 0x0000e400ff067b82 */ /* 0x000ee80000000a00 */
[----:B------:R-:W2:Y:S01]  /*00f0*/  LDG.E R3, desc[UR4][R2.64] ;  /* 0x0000000402037981 */ /* 0x000ea2000c1e1900 */
[----:B---3--:R-:W-:-:S05]  /*0100*/  IMAD.WIDE R6, R5, 0x4, R6 ;  /* 0x0000000405067825 */ /* 0x008fca00078e0206 */
[----:B--2---:R-:W-:Y:S01]  /*0110*/  STG.E desc[UR4][R6.64], R3 ;  /* 0x0000000306007986 */ /* 0x004fe2000c101904 */
[----:B------:R-:W-:Y:S05]  /*0120*/  EXIT ;  /* 0x000000000000794d */ /* 0x000fea0003800000 */
.L_x_0:
[----:B------:R-:W-:-:S00]  /*0130*/  BRA `(.L_x_0) ;  /* 0xfffffffc00fc7947 */ /* 0x000fc0000383ffff */
[----:B------:R-:W-:-:S00]  /*0140*/  NOP ;  /* 0x0000000000007918 */ /* 0x000fc00000000000 */
        /* <DEDUP_REMOVED lines=11> */
.L_x_1:


//--------------------- .nv.shared.reserved.0     --------------------------
	.section	.nv.shared.reserved.0,"aw",@nobits
	.weak		__nv_reservedSMEM_offset_0_alias
	.size		__nv_reservedSMEM_offset_0_alias, 0, 64
	.other		__nv_reservedSMEM_offset_0_alias,@"STO_CUDA_RESERVED_SHARED STV_DEFAULT"
__nv_reservedSMEM_offset_0_alias:
	.zero		0
	.zero		64


//--------------------- .nv.constant0._Z13scatterKernelPfPiS_i --------------------------
	.section	.nv.constant0._Z13scatterKernelPfPiS_i,"a",@progbits
	.sectionflags	@""
	.align	4
.nv.constant0._Z13scatterKernelPfPiS_i:
	.zero		924


//--------------------- SYMBOLS --------------------------

	.type		.nv.reservedSmem.offset0,@object
	.size		.nv.reservedSmem.offset0,0x4
